	.headerflags	@"EF_CUDA_TEXMODE_UNIFIED EF_CUDA_64BIT_ADDRESS EF_CUDA_ACCELERATORS EF_CUDA_SM90 EF_CUDA_VIRTUAL_SM(EF_CUDA_SM90)"
	.elftype	@"ET_EXEC"


//--------------------- .nv.info                  --------------------------
	.section	.nv.info,"",@"SHT_CUDA_INFO"
	.align	4


	//----- nvinfo : EIATTR_REGCOUNT
	.align		4
        /*0000*/ 	.byte	0x04, 0x2f
        /*0002*/ 	.short	(.L_1 - .L_0)
	.align		4
.L_0:
        /*0004*/ 	.word	index@(triton_poi_fused_clone_5)
        /*0008*/ 	.word	0x0000000e


	//----- nvinfo : EIATTR_MIN_STACK_SIZE
	.align		4
.L_1:
        /*000c*/ 	.byte	0x04, 0x12
        /*000e*/ 	.short	(.L_3 - .L_2)
	.align		4
.L_2:
        /*0010*/ 	.word	index@(triton_poi_fused_clone_5)
        /*0014*/ 	.word	0x00000000


	//----- nvinfo : EIATTR_FRAME_SIZE
	.align		4
.L_3:
        /*0018*/ 	.byte	0x04, 0x11
        /*001a*/ 	.short	(.L_5 - .L_4)
	.align		4
.L_4:
        /*001c*/ 	.word	index@(triton_poi_fused_clone_5)
        /*0020*/ 	.word	0x00000000


	//----- nvinfo : EIATTR_MIN_STACK_SIZE
	.align		4
.L_5:
        /*0024*/ 	.byte	0x04, 0x12
        /*0026*/ 	.short	(.L_7 - .L_6)
	.align		4
.L_6:
        /*0028*/ 	.word	index@(triton_poi_fused_clone_5)
        /*002c*/ 	.word	0x00000000
.L_7:


//--------------------- .nv.info.triton_poi_fused_clone_5 --------------------------
	.section	.nv.info.triton_poi_fused_clone_5,"",@"SHT_CUDA_INFO"
	.sectionflags	@""
	.align	4


	//----- nvinfo : EIATTR_CUDA_API_VERSION
	.align		4
        /*0000*/ 	.byte	0x04, 0x37
        /*0002*/ 	.short	(.L_9 - .L_8)
.L_8:
        /*0004*/ 	.word	0x0000007c


	//----- nvinfo : EIATTR_KPARAM_INFO
	.align		4
.L_9:
        /*0008*/ 	.byte	0x04, 0x17
        /*000a*/ 	.short	(.L_11 - .L_10)
.L_10:
        /*000c*/ 	.word	0x00000000
        /*0010*/ 	.short	0x0003
        /*0012*/ 	.short	0x0018
        /*0014*/ 	.byte	0x00, 0xf0, 0x11, 0x00


	//----- nvinfo : EIATTR_KPARAM_INFO
	.align		4
.L_11:
        /*0018*/ 	.byte	0x04, 0x17
        /*001a*/ 	.short	(.L_13 - .L_12)
.L_12:
        /*001c*/ 	.word	0x00000000
        /*0020*/ 	.short	0x0002
        /*0022*/ 	.short	0x0010
        /*0024*/ 	.byte	0x00, 0xf4, 0x21, 0x00


	//----- nvinfo : EIATTR_KPARAM_INFO
	.align		4
.L_13:
        /*0028*/ 	.byte	0x04, 0x17
        /*002a*/ 	.short	(.L_15 - .L_14)
.L_14:
        /*002c*/ 	.word	0x00000000
        /*0030*/ 	.short	0x0001
        /*0032*/ 	.short	0x0008
        /*0034*/ 	.byte	0x00, 0xf4, 0x21, 0x00


	//----- nvinfo : EIATTR_KPARAM_INFO
	.align		4
.L_15:
        /*0038*/ 	.byte	0x04, 0x17
        /*003a*/ 	.short	(.L_17 - .L_16)
.L_16:
        /*003c*/ 	.word	0x00000000
        /*0040*/ 	.short	0x0000
        /*0042*/ 	.short	0x0000
        /*0044*/ 	.byte	0x00, 0xf4, 0x21, 0x00


	//----- nvinfo : EIATTR_SPARSE_MMA_MASK
	.align		4
.L_17:
        /*0048*/ 	.byte	0x03, 0x50
        /*004a*/ 	.short	0x0000


	//----- nvinfo : EIATTR_MAXREG_COUNT
	.align		4
        /*004c*/ 	.byte	0x03, 0x1b
        /*004e*/ 	.short	0x00ff


	//----- nvinfo : EIATTR_EXIT_INSTR_OFFSETS
	.align		4
        /*0050*/ 	.byte	0x04, 0x1c
        /*0052*/ 	.short	(.L_19 - .L_18)


	//   ....[0]....
.L_18:
        /*0054*/ 	.word	0x00000230


	//   ....[1]....
        /*0058*/ 	.word	0x00000250


	//----- nvinfo : EIATTR_REQNTID
	.align		4
.L_19:
        /*005c*/ 	.byte	0x04, 0x10
        /*005e*/ 	.short	(.L_21 - .L_20)
.L_20:
        /*0060*/ 	.word	0x00000080
        /*0064*/ 	.word	0x00000001
        /*0068*/ 	.word	0x00000001


	//----- nvinfo : EIATTR_CBANK_PARAM_SIZE
	.align		4
.L_21:
        /*006c*/ 	.byte	0x03, 0x19
        /*006e*/ 	.short	0x001c


	//----- nvinfo : EIATTR_PARAM_CBANK
	.align		4
        /*0070*/ 	.byte	0x04, 0x0a
        /*0072*/ 	.short	(.L_23 - .L_22)
	.align		4
.L_22:
        /*0074*/ 	.word	index@(.nv.constant0.triton_poi_fused_clone_5)
        /*0078*/ 	.short	0x0210
        /*007a*/ 	.short	0x001c


	//----- nvinfo : EIATTR_SW_WAR
	.align		4
.L_23:
        /*007c*/ 	.byte	0x04, 0x36
        /*007e*/ 	.short	(.L_25 - .L_24)
.L_24:
        /*0080*/ 	.word	0x00000008
.L_25:


//--------------------- .nv.callgraph             --------------------------
	.section	.nv.callgraph,"",@"SHT_CUDA_CALLGRAPH"
	.align	4
	.sectionentsize	8
	.align		4
        /*0000*/ 	.word	0x00000000
	.align		4
        /*0004*/ 	.word	0xffffffff
	.align		4
        /*0008*/ 	.word	0x00000000
	.align		4
        /*000c*/ 	.word	0xfffffffe
	.align		4
        /*0010*/ 	.word	0x00000000
	.align		4
        /*0014*/ 	.word	0xfffffffd
	.align		4
        /*0018*/ 	.word	0x00000000
	.align		4
        /*001c*/ 	.word	0xfffffffc


//--------------------- .text.triton_poi_fused_clone_5 --------------------------
	.section	.text.triton_poi_fused_clone_5,"ax",@progbits
	.align	128
        .global         triton_poi_fused_clone_5
        .type           triton_poi_fused_clone_5,@function
        .size           triton_poi_fused_clone_5,(.L_x_1 - triton_poi_fused_clone_5)
        .other          triton_poi_fused_clone_5,@"STO_CUDA_ENTRY STV_DEFAULT"
triton_poi_fused_clone_5:
.text.triton_poi_fused_clone_5:
[----:B------:R-:W0:Y:S02]  /*0000*/  LDC R1, c[0x0][0x28] ;  /* 0x00000a00ff017b82 */ /* 0x000e240000000800 */
[----:B------:R-:W1:Y:S01]  /*0010*/  S2R R0, SR_TID.X ;  /* 0x0000000000007919 */ /* 0x000e620000002100 */
[----:B------:R-:W-:Y:S01]  /*0020*/  ULDC.64 UR4, c[0x0][0x208] ;  /* 0x0000820000047ab9 */ /* 0x000fe20000000a00 */
[----:B------:R-:W2:Y:S01]  /*0030*/  S2R R5, SR_CTAID.X ;  /* 0x0000000000057919 */ /* 0x000ea20000002500 */
[----:B-1----:R-:W-:Y:S01]  /*0040*/  IMAD.SHL.U32 R0, R0, 0x2, RZ ;  /* 0x0000000200007824 */ /* 0x002fe200078e00ff */
[----:B--2---:R-:W-:-:S04]  /*0050*/  SHF.R.S32.HI R9, RZ, 0x17, R5 ;  /* 0x00000017ff097819 */ /* 0x004fc80000011405 */
[----:B------:R-:W-:Y:S02]  /*0060*/  LOP3.LUT R0, R0, 0xfe, RZ, 0xc0, !PT ;  /* 0x000000fe00007812 */ /* 0x000fe400078ec0ff */
[----:B------:R-:W-:-:S03]  /*0070*/  SGXT R9, R9, 0x1 ;  /* 0x000000010909781a */ /* 0x000fc60000000200 */
[----:B------:R-:W-:Y:S02]  /*0080*/  IMAD R0, R5, 0x100, R0 ;  /* 0x0000010005007824 */ /* 0x000fe400078e0200 */
[----:B------:R-:W1:Y:S03]  /*0090*/  LDC.64 R4, c[0x0][0x218] ;  /* 0x00008600ff047b82 */ /* 0x000e660000000a00 */
[----:B------:R-:W-:Y:S02]  /*00a0*/  SHF.R.S32.HI R3, RZ, 0x1f, R0 ;  /* 0x0000001fff037819 */ /* 0x000fe40000011400 */
[-C--:B------:R-:W-:Y:S02]  /*00b0*/  LEA.HI R10, R9, R0.reuse, RZ, 0x8 ;  /* 0x00000000090a7211 */ /* 0x080fe400078f40ff */
[----:B------:R-:W-:Y:S02]  /*00c0*/  LEA.HI R6, R3, R0, RZ, 0x2 ;  /* 0x0000000003067211 */ /* 0x000fe400078f10ff */
[----:B------:R-:W2:Y:S01]  /*00d0*/  LDC.64 R2, c[0x0][0x210] ;  /* 0x00008400ff027b82 */ /* 0x000ea20000000a00 */
[----:B------:R-:W-:-:S02]  /*00e0*/  SHF.R.S32.HI R10, RZ, 0x8, R10 ;  /* 0x00000008ff0a7819 */ /* 0x000fc4000001140a */
[--C-:B------:R-:W-:Y:S02]  /*00f0*/  SHF.R.S32.HI R7, RZ, 0x2, R6.reuse ;  /* 0x00000002ff077819 */ /* 0x100fe40000011406 */
[----:B------:R-:W-:Y:S02]  /*0100*/  SHF.R.S32.HI R8, RZ, 0x1f, R6 ;  /* 0x0000001fff087819 */ /* 0x000fe40000011406 */
[----:B------:R-:W-:Y:S02]  /*0110*/  LOP3.LUT R9, R6, 0xfffffffc, RZ, 0xc0, !PT ;  /* 0xfffffffc06097812 */ /* 0x000fe400078ec0ff */
[----:B------:R-:W-:Y:S02]  /*0120*/  LEA.HI R8, R8, R7, RZ, 0x6 ;  /* 0x0000000708087211 */ /* 0x000fe400078f30ff */
[C---:B------:R-:W-:Y:S01]  /*0130*/  ISETP.GE.AND P0, PT, R0.reuse, 0x300, PT ;  /* 0x000003000000780c */ /* 0x040fe20003f06270 */
[----:B------:R-:W-:Y:S01]  /*0140*/  IMAD.IADD R9, R0, 0x1, -R9 ;  /* 0x0000000100097824 */ /* 0x000fe200078e0a09 */
[----:B------:R-:W-:-:S03]  /*0150*/  LOP3.LUT R8, R8, 0xffffffc0, RZ, 0xc0, !PT ;  /* 0xffffffc008087812 */ /* 0x000fc600078ec0ff */
[----:B------:R-:W-:Y:S01]  /*0160*/  IMAD R9, R10, 0x4, R9 ;  /* 0x000000040a097824 */ /* 0x000fe200078e0209 */
[----:B------:R-:W-:Y:S01]  /*0170*/  CS2R R10, SRZ ;  /* 0x00000000000a7805 */ /* 0x000fe2000001ff00 */
[----:B------:R-:W-:Y:S02]  /*0180*/  IMAD.IADD R8, R7, 0x1, -R8 ;  /* 0x0000000107087824 */ /* 0x000fe400078e0a08 */
[----:B-1----:R-:W-:-:S04]  /*0190*/  IMAD.WIDE R4, R9, 0x4, R4 ;  /* 0x0000000409047825 */ /* 0x002fc800078e0204 */
[----:B------:R-:W-:Y:S01]  /*01a0*/  IMAD R7, R8, 0xc, R9 ;  /* 0x0000000c08077824 */ /* 0x000fe200078e0209 */
[----:B------:R-:W-:Y:S01]  /*01b0*/  CS2R R8, SRZ ;  /* 0x0000000000087805 */ /* 0x000fe2000001ff00 */
[----:B------:R-:W3:Y:S02]  /*01c0*/  @!P0 LDG.E.EL.64 R10, desc[UR4][R4.64] ;  /* 0x00000004040a8981 */ /* 0x000ee4000c2e1b00 */
[----:B--2---:R-:W-:Y:S02]  /*01d0*/  IMAD.WIDE R2, R7, 0x4, R2 ;  /* 0x0000000407027825 */ /* 0x004fe400078e0202 */
[----:B------:R-:W1:Y:S03]  /*01e0*/  LDC.64 R6, c[0x0][0x220] ;  /* 0x00008800ff067b82 */ /* 0x000e660000000a00 */
[----:B------:R-:W3:Y:S01]  /*01f0*/  @!P0 LDG.E.64 R8, desc[UR4][R2.64] ;  /* 0x0000000402088981 */ /* 0x000ee2000c1e1b00 */
[----:B-1----:R-:W-:-:S04]  /*0200*/  IMAD.WIDE R6, R0, 0x4, R6 ;  /* 0x0000000400067825 */ /* 0x002fc800078e0206 */
[----:B---3--:R-:W-:Y:S01]  /*0210*/  FADD R8, R10, R8 ;  /* 0x000000080a087221 */ /* 0x008fe20000000000 */
[----:B------:R-:W-:Y:S01]  /*0220*/  FADD R9, R11, R9 ;  /* 0x000000090b097221 */ /* 0x000fe20000000000 */
[----:B------:R-:W-:Y:S06]  /*0230*/  @P0 EXIT ;  /* 0x000000000000094d */ /* 0x000fec0003800000 */
[----:B------:R-:W-:Y:S01]  /*0240*/  STG.E.64 desc[UR4][R6.64], R8 ;  /* 0x0000000806007986 */ /* 0x000fe2000c101b04 */
[----:B------:R-:W-:Y:S05]  /*0250*/  EXIT ;  /* 0x000000000000794d */ /* 0x000fea0003800000 */
.L_x_0:
[----:B------:R-:W-:-:S00]  /*0260*/  BRA `(.L_x_0) ;  /* 0xfffffffc00fc7947 */ /* 0x000fc0000383ffff */
[----:B------:R-:W-:-:S00]  /*0270*/  NOP ;  /* 0x0000000000007918 */ /* 0x000fc00000000000 */
        /* <DEDUP_REMOVED lines=8> */
.L_x_1:


//--------------------- .nv.constant0.triton_poi_fused_clone_5 --------------------------
	.section	.nv.constant0.triton_poi_fused_clone_5,"a",@progbits
	.sectionflags	@""
	.align	4
.nv.constant0.triton_poi_fused_clone_5:
	.zero		556
